//
// Generated by NVIDIA NVVM Compiler
//
// Compiler Build ID: CL-36424714
// Cuda compilation tools, release 13.0, V13.0.88
// Based on NVVM 20.0.0
//

.version 9.0
.target sm_100
.address_size 64

	// .globl	_Z15transposeKernelPfS_ii
// _ZZ15transposeKernelPfS_iiE4tile has been demoted

.visible .entry _Z15transposeKernelPfS_ii(
	.param .u64 .ptr .align 1 _Z15transposeKernelPfS_ii_param_0,
	.param .u64 .ptr .align 1 _Z15transposeKernelPfS_ii_param_1,
	.param .u32 _Z15transposeKernelPfS_ii_param_2,
	.param .u32 _Z15transposeKernelPfS_ii_param_3
)
{
	.reg .pred 	%p<7>;
	.reg .b32 	%r<27>;
	.reg .b32 	%f<3>;
	.reg .b64 	%rd<9>;
	// demoted variable
	.shared .align 4 .b8 _ZZ15transposeKernelPfS_iiE4tile[64];
	ld.param.u64 	%rd1, [_Z15transposeKernelPfS_ii_param_0];
	ld.param.u64 	%rd2, [_Z15transposeKernelPfS_ii_param_1];
	ld.param.u32 	%r9, [_Z15transposeKernelPfS_ii_param_2];
	ld.param.u32 	%r11, [_Z15transposeKernelPfS_ii_param_3];
	mov.u32 	%r12, %ctaid.x;
	shl.b32 	%r1, %r12, 2;
	mov.u32 	%r2, %tid.x;
	add.s32 	%r3, %r1, %r2;
	mov.u32 	%r13, %ctaid.y;
	shl.b32 	%r4, %r13, 2;
	mov.u32 	%r5, %tid.y;
	add.s32 	%r14, %r4, %r5;
	setp.ge.s32 	%p1, %r3, %r9;
	setp.ge.s32 	%p2, %r14, %r11;
	or.pred  	%p3, %p1, %p2;
	@%p3 bra 	$L__BB0_2;
	cvta.to.global.u64 	%rd3, %rd1;
	mad.lo.s32 	%r15, %r9, %r14, %r3;
	mul.wide.s32 	%rd4, %r15, 4;
	add.s64 	%rd5, %rd3, %rd4;
	ld.global.f32 	%f1, [%rd5];
	shl.b32 	%r16, %r5, 4;
	mov.u32 	%r17, _ZZ15transposeKernelPfS_iiE4tile;
	add.s32 	%r18, %r17, %r16;
	shl.b32 	%r19, %r2, 2;
	add.s32 	%r20, %r18, %r19;
	st.shared.f32 	[%r20], %f1;
$L__BB0_2:
	bar.sync 	0;
	add.s32 	%r7, %r4, %r2;
	add.s32 	%r8, %r1, %r5;
	setp.ge.s32 	%p4, %r7, %r11;
	setp.ge.s32 	%p5, %r8, %r9;
	or.pred  	%p6, %p5, %p4;
	@%p6 bra 	$L__BB0_4;
	shl.b32 	%r21, %r2, 4;
	mov.u32 	%r22, _ZZ15transposeKernelPfS_iiE4tile;
	add.s32 	%r23, %r22, %r21;
	shl.b32 	%r24, %r5, 2;
	add.s32 	%r25, %r23, %r24;
	ld.shared.f32 	%f2, [%r25];
	mad.lo.s32 	%r26, %r11, %r8, %r7;
	cvta.to.global.u64 	%rd6, %rd2;
	mul.wide.s32 	%rd7, %r26, 4;
	add.s64 	%rd8, %rd6, %rd7;
	st.global.f32 	[%rd8], %f2;
$L__BB0_4:
	ret;

}


// ===== COMPILED SASS (sm_100) =====

	.target	sm_100

	.elftype	@"ET_EXEC"


//--------------------- .note.nv.tkinfo           --------------------------
	.section	.note.nv.tkinfo,"",@"SHT_NOTE"
	.sectionflags	@"SHF_NOTE_NV_TKINFO"
	.tkinfo
        /*0018*/ 	.word	0x00000002
        /*0030*/ 	.string	""
        /*0030*/ 	.string	"ptxas"
        /*0030*/ 	.string	"Cuda compilation tools, release 13.0, V13.0.88"
        /*0030*/ 	.string	"Build cuda_13.0.r13.0/compiler.36424714_0"
        /*0030*/ 	.string	"-arch sm_100 -m 64 "



//--------------------- .note.nv.cuinfo           --------------------------
	.section	.note.nv.cuinfo,"",@"SHT_NOTE"
	.sectionflags	@"SHF_NOTE_NV_CUINFO"
        /*0018*/ 	.short	0x0002
        /*001a*/ 	.short	0x0064
        /*001c*/ 	.short	0x0082
	.zero		2


//--------------------- .nv.info                  --------------------------
	.section	.nv.info,"",@"SHT_CUDA_INFO"
	.align	4


	//----- nvinfo : EIATTR_REGCOUNT
	.align		4
        /*0000*/ 	.byte	0x04, 0x2f
        /*0002*/ 	.short	(.L_1 - .L_0)
	.align		4
.L_0:
        /*0004*/ 	.word	index@(_Z15transposeKernelPfS_ii)
        /*0008*/ 	.word	0x0000000c


	//----- nvinfo : EIATTR_FRAME_SIZE
	.align		4
.L_1:
        /*000c*/ 	.byte	0x04, 0x11
        /*000e*/ 	.short	(.L_3 - .L_2)
	.align		4
.L_2:
        /*0010*/ 	.word	index@(_Z15transposeKernelPfS_ii)
        /*0014*/ 	.word	0x00000000


	//----- nvinfo : EIATTR_MIN_STACK_SIZE
	.align		4
.L_3:
        /*0018*/ 	.byte	0x04, 0x12
        /*001a*/ 	.short	(.L_5 - .L_4)
	.align		4
.L_4:
        /*001c*/ 	.word	index@(_Z15transposeKernelPfS_ii)
        /*0020*/ 	.word	0x00000000
.L_5:


//--------------------- .nv.compat                --------------------------
	.section	.nv.compat,"",@"SHT_CUDA_COMPAT_INFO"
	.align	4
        /*0000*/ 	.byte	0x02, 0x09, 0x00, 0x00, 0x02, 0x02, 0x01, 0x00, 0x02, 0x05, 0x05, 0x00, 0x03, 0x07, 0x01, 0x01
        /*0010*/ 	.byte	0x02, 0x03, 0x00, 0x00, 0x02, 0x06, 0x01, 0x00, 0x04, 0x0b, 0x08, 0x00, 0x09, 0x00, 0x00, 0x00
        /*0020*/ 	.byte	0x00, 0x00, 0x00, 0x00


//--------------------- .nv.info._Z15transposeKernelPfS_ii --------------------------
	.section	.nv.info._Z15transposeKernelPfS_ii,"",@"SHT_CUDA_INFO"
	.sectionflags	@""
	.align	4


	//----- nvinfo : EIATTR_CUDA_API_VERSION
	.align		4
        /*0000*/ 	.byte	0x04, 0x37
        /*0002*/ 	.short	(.L_7 - .L_6)
.L_6:
        /*0004*/ 	.word	0x00000082


	//----- nvinfo : EIATTR_KPARAM_INFO
	.align		4
.L_7:
        /*0008*/ 	.byte	0x04, 0x17
        /*000a*/ 	.short	(.L_9 - .L_8)
.L_8:
        /*000c*/ 	.word	0x00000000
        /*0010*/ 	.short	0x0003
        /*0012*/ 	.short	0x0014
        /*0014*/ 	.byte	0x00, 0xf0, 0x11, 0x00


	//----- nvinfo : EIATTR_KPARAM_INFO
	.align		4
.L_9:
        /*0018*/ 	.byte	0x04, 0x17
        /*001a*/ 	.short	(.L_11 - .L_10)
.L_10:
        /*001c*/ 	.word	0x00000000
        /*0020*/ 	.short	0x0002
        /*0022*/ 	.short	0x0010
        /*0024*/ 	.byte	0x00, 0xf0, 0x11, 0x00


	//----- nvinfo : EIATTR_KPARAM_INFO
	.align		4
.L_11:
        /*0028*/ 	.byte	0x04, 0x17
        /*002a*/ 	.short	(.L_13 - .L_12)
.L_12:
        /*002c*/ 	.word	0x00000000
        /*0030*/ 	.short	0x0001
        /*0032*/ 	.short	0x0008
        /*0034*/ 	.byte	0x00, 0xf5, 0x21, 0x00


	//----- nvinfo : EIATTR_KPARAM_INFO
	.align		4
.L_13:
        /*0038*/ 	.byte	0x04, 0x17
        /*003a*/ 	.short	(.L_15 - .L_14)
.L_14:
        /*003c*/ 	.word	0x00000000
        /*0040*/ 	.short	0x0000
        /*0042*/ 	.short	0x0000
        /*0044*/ 	.byte	0x00, 0xf5, 0x21, 0x00


	//----- nvinfo : EIATTR_SPARSE_MMA_MASK
	.align		4
.L_15:
        /*0048*/ 	.byte	0x03, 0x50
        /*004a*/ 	.short	0x0000


	//----- nvinfo : EIATTR_MAXREG_COUNT
	.align		4
        /*004c*/ 	.byte	0x03, 0x1b
        /*004e*/ 	.short	0x00ff


	//----- nvinfo : EIATTR_NUM_BARRIERS
	.align		4
        /*0050*/ 	.byte	0x02, 0x4c
        /*0052*/ 	.byte	0x01
	.zero		1


	//----- nvinfo : EIATTR_MERCURY_ISA_VERSION
	.align		4
        /*0054*/ 	.byte	0x03, 0x5f
        /*0056*/ 	.short	0x0101


	//----- nvinfo : EIATTR_VRC_CTA_INIT_COUNT
	.align		4
        /*0058*/ 	.byte	0x02, 0x4a
	.zero		1
	.zero		1


	//----- nvinfo : EIATTR_EXIT_INSTR_OFFSETS
	.align		4
        /*005c*/ 	.byte	0x04, 0x1c
        /*005e*/ 	.short	(.L_17 - .L_16)


	//   ....[0]....
.L_16:
        /*0060*/ 	.word	0x000001a0


	//   ....[1]....
        /*0064*/ 	.word	0x00000250


	//----- nvinfo : EIATTR_CBANK_PARAM_SIZE
	.align		4
.L_17:
        /*0068*/ 	.byte	0x03, 0x19
        /*006a*/ 	.short	0x0018


	//----- nvinfo : EIATTR_PARAM_CBANK
	.align		4
        /*006c*/ 	.byte	0x04, 0x0a
        /*006e*/ 	.short	(.L_19 - .L_18)
	.align		4
.L_18:
        /*0070*/ 	.word	index@(.nv.constant0._Z15transposeKernelPfS_ii)
        /*0074*/ 	.short	0x0380
        /*0076*/ 	.short	0x0018


	//----- nvinfo : EIATTR_SW_WAR
	.align		4
.L_19:
        /*0078*/ 	.byte	0x04, 0x36
        /*007a*/ 	.short	(.L_21 - .L_20)
.L_20:
        /*007c*/ 	.word	0x00000008
.L_21:


//--------------------- .nv.callgraph             --------------------------
	.section	.nv.callgraph,"",@"SHT_CUDA_CALLGRAPH"
	.align	4
	.sectionentsize	8
	.align		4
        /*0000*/ 	.word	0x00000000
	.align		4
        /*0004*/ 	.word	0xffffffff
	.align		4
        /*0008*/ 	.word	0x00000000
	.align		4
        /*000c*/ 	.word	0xfffffffe
	.align		4
        /*0010*/ 	.word	0x00000000
	.align		4
        /*0014*/ 	.word	0xfffffffd
	.align		4
        /*0018*/ 	.word	0x00000000
	.align		4
        /*001c*/ 	.word	0xfffffffc


//--------------------- .text._Z15transposeKernelPfS_ii --------------------------
	.section	.text._Z15transposeKernelPfS_ii,"ax",@progbits
	.align	128
        .global         _Z15transposeKernelPfS_ii
        .type           _Z15transposeKernelPfS_ii,@function
        .size           _Z15transposeKernelPfS_ii,(.L_x_1 - _Z15transposeKernelPfS_ii)
        .other          _Z15transposeKernelPfS_ii,@"STO_CUDA_ENTRY STV_DEFAULT"
_Z15transposeKernelPfS_ii:
.text._Z15transposeKernelPfS_ii:
[----:B------:R-:W-:Y:S01]  /*0000*/  LDC R1, c[0x0][0x37c] ;  /* 0x0000df00ff017b82 */ /* 0x000fe20000000800 */
[----:B------:R-:W0:Y:S01]  /*0010*/  S2R R8, SR_TID.Y ;  /* 0x0000000000087919 */ /* 0x000e220000002200 */
[----:B------:R-:W1:Y:S01]  /*0020*/  LDCU.64 UR8, c[0x0][0x390] ;  /* 0x00007200ff0877ac */ /* 0x000e620008000a00 */
[----:B------:R-:W0:Y:S01]  /*0030*/  S2R R9, SR_CTAID.Y ;  /* 0x0000000000097919 */ /* 0x000e220000002600 */
[----:B------:R-:W2:Y:S01]  /*0040*/  LDCU.64 UR6, c[0x0][0x358] ;  /* 0x00006b00ff0677ac */ /* 0x000ea20008000a00 */
[----:B------:R-:W3:Y:S01]  /*0050*/  S2R R7, SR_CTAID.X ;  /* 0x0000000000077919 */ /* 0x000ee20000002500 */
[----:B------:R-:W3:Y:S01]  /*0060*/  S2R R6, SR_TID.X ;  /* 0x0000000000067919 */ /* 0x000ee20000002100 */
[----:B0-----:R-:W-:-:S05]  /*0070*/  IMAD R5, R9, 0x4, R8 ;  /* 0x0000000409057824 */ /* 0x001fca00078e0208 */
[----:B-1----:R-:W-:Y:S01]  /*0080*/  ISETP.GE.AND P0, PT, R5, UR9, PT ;  /* 0x0000000905007c0c */ /* 0x002fe2000bf06270 */
[----:B---3--:R-:W-:-:S05]  /*0090*/  IMAD R0, R7, 0x4, R6 ;  /* 0x0000000407007824 */ /* 0x008fca00078e0206 */
[----:B------:R-:W-:-:S13]  /*00a0*/  ISETP.GE.OR P0, PT, R0, UR8, P0 ;  /* 0x0000000800007c0c */ /* 0x000fda0008706670 */
[----:B------:R-:W0:Y:S01]  /*00b0*/  @!P0 LDC.64 R2, c[0x0][0x380] ;  /* 0x0000e000ff028b82 */ /* 0x000e220000000a00 */
[----:B------:R-:W-:-:S04]  /*00c0*/  @!P0 IMAD R5, R5, UR8, R0 ;  /* 0x0000000805058c24 */ /* 0x000fc8000f8e0200 */
[----:B0-----:R-:W-:-:S06]  /*00d0*/  @!P0 IMAD.WIDE R2, R5, 0x4, R2 ;  /* 0x0000000405028825 */ /* 0x001fcc00078e0202 */
[----:B--2---:R-:W2:Y:S01]  /*00e0*/  @!P0 LDG.E R2, desc[UR6][R2.64] ;  /* 0x0000000602028981 */ /* 0x004ea2000c1e1900 */
[----:B------:R-:W-:Y:S01]  /*00f0*/  @!P0 MOV R0, 0x400 ;  /* 0x0000040000008802 */ /* 0x000fe20000000f00 */
[----:B------:R-:W-:Y:S01]  /*0100*/  IMAD R7, R7, 0x4, R8 ;  /* 0x0000000407077824 */ /* 0x000fe200078e0208 */
[----:B------:R-:W-:Y:S01]  /*0110*/  LEA R4, R9, R6, 0x2 ;  /* 0x0000000609047211 */ /* 0x000fe200078e10ff */
[----:B------:R-:W0:Y:S03]  /*0120*/  @!P0 S2R R5, SR_CgaCtaId ;  /* 0x0000000000058919 */ /* 0x000e260000008800 */
[----:B------:R-:W-:-:S04]  /*0130*/  ISETP.GE.AND P1, PT, R4, UR9, PT ;  /* 0x0000000904007c0c */ /* 0x000fc8000bf26270 */
[----:B------:R-:W-:Y:S02]  /*0140*/  ISETP.GE.OR P1, PT, R7, UR8, P1 ;  /* 0x0000000807007c0c */ /* 0x000fe40008f26670 */
[----:B0-----:R-:W-:-:S04]  /*0150*/  @!P0 LEA R0, R5, R0, 0x18 ;  /* 0x0000000005008211 */ /* 0x001fc800078ec0ff */
[----:B------:R-:W-:-:S05]  /*0160*/  @!P0 LEA R0, R8, R0, 0x4 ;  /* 0x0000000008008211 */ /* 0x000fca00078e20ff */
[----:B------:R-:W-:-:S05]  /*0170*/  @!P0 IMAD R5, R6, 0x4, R0 ;  /* 0x0000000406058824 */ /* 0x000fca00078e0200 */
[----:B--2---:R0:W-:Y:S01]  /*0180*/  @!P0 STS [R5], R2 ;  /* 0x0000000205008388 */ /* 0x0041e20000000800 */
[----:B------:R-:W-:Y:S06]  /*0190*/  BAR.SYNC.DEFER_BLOCKING 0x0 ;  /* 0x0000000000007b1d */ /* 0x000fec0000010000 */
[----:B------:R-:W-:Y:S05]  /*01a0*/  @P1 EXIT ;  /* 0x000000000000194d */ /* 0x000fea0003800000 */
[----:B------:R-:W1:Y:S01]  /*01b0*/  S2UR UR5, SR_CgaCtaId ;  /* 0x00000000000579c3 */ /* 0x000e620000008800 */
[----:B------:R-:W-:Y:S01]  /*01c0*/  UMOV UR4, 0x400 ;  /* 0x0000040000047882 */ /* 0x000fe20000000000 */
[----:B------:R-:W-:-:S06]  /*01d0*/  IMAD R7, R7, UR9, R4 ;  /* 0x0000000907077c24 */ /* 0x000fcc000f8e0204 */
[----:B0-----:R-:W0:Y:S01]  /*01e0*/  LDC.64 R2, c[0x0][0x388] ;  /* 0x0000e200ff027b82 */ /* 0x001e220000000a00 */
[----:B-1----:R-:W-:-:S06]  /*01f0*/  ULEA UR4, UR5, UR4, 0x18 ;  /* 0x0000000405047291 */ /* 0x002fcc000f8ec0ff */
[----:B------:R-:W-:Y:S01]  /*0200*/  LEA R0, R6, UR4, 0x4 ;  /* 0x0000000406007c11 */ /* 0x000fe2000f8e20ff */
[----:B0-----:R-:W-:-:S03]  /*0210*/  IMAD.WIDE R2, R7, 0x4, R2 ;  /* 0x0000000407027825 */ /* 0x001fc600078e0202 */
[----:B------:R-:W-:-:S05]  /*0220*/  LEA R0, R8, R0, 0x2 ;  /* 0x0000000008007211 */ /* 0x000fca00078e10ff */
[----:B------:R-:W0:Y:S04]  /*0230*/  LDS R5, [R0] ;  /* 0x0000000000057984 */ /* 0x000e280000000800 */
[----:B0-----:R-:W-:Y:S01]  /*0240*/  STG.E desc[UR6][R2.64], R5 ;  /* 0x0000000502007986 */ /* 0x001fe2000c101906 */
[----:B------:R-:W-:Y:S05]  /*0250*/  EXIT ;  /* 0x000000000000794d */ /* 0x000fea0003800000 */
.L_x_0:
[----:B------:R-:W-:-:S00]  /*0260*/  BRA `(.L_x_0) ;  /* 0xfffffffc00fc7947 */ /* 0x000fc0000383ffff */
[----:B------:R-:W-:-:S00]  /*0270*/  NOP ;  /* 0x0000000000007918 */ /* 0x000fc00000000000 */
        /* <DEDUP_REMOVED lines=8> */
.L_x_1:


//--------------------- .nv.shared._Z15transposeKernelPfS_ii --------------------------
	.section	.nv.shared._Z15transposeKernelPfS_ii,"aw",@nobits
	.sectionflags	@""
	.align	4
.nv.shared._Z15transposeKernelPfS_ii:
	.zero		1088


//--------------------- .nv.shared.reserved.0     --------------------------
	.section	.nv.shared.reserved.0,"aw",@nobits
	.weak		__nv_reservedSMEM_offset_0_alias
	.size		__nv_reservedSMEM_offset_0_alias, 0, 64
	.other		__nv_reservedSMEM_offset_0_alias,@"STO_CUDA_RESERVED_SHARED STV_DEFAULT"
__nv_reservedSMEM_offset_0_alias:
	.zero		0
	.zero		64


//--------------------- .nv.constant0._Z15transposeKernelPfS_ii --------------------------
	.section	.nv.constant0._Z15transposeKernelPfS_ii,"a",@progbits
	.sectionflags	@""
	.align	4
.nv.constant0._Z15transposeKernelPfS_ii:
	.zero		920


//--------------------- SYMBOLS --------------------------

	.type		.nv.reservedSmem.offset0,@object
	.size		.nv.reservedSmem.offset0,0x4
	.type		.nv.reservedSmem.cap,@object
	.size		.nv.reservedSmem.cap,0x4
